//
// Generated by NVIDIA NVVM Compiler
//
// Compiler Build ID: CL-36424714
// Cuda compilation tools, release 13.0, V13.0.88
// Based on NVVM 20.0.0
//

.version 9.0
.target sm_100
.address_size 64

	// .globl	_Z20no_1e_tmpL_cs_kerneliiiPdS_S_

.visible .entry _Z20no_1e_tmpL_cs_kerneliiiPdS_S_(
	.param .u32 _Z20no_1e_tmpL_cs_kerneliiiPdS_S__param_0,
	.param .u32 _Z20no_1e_tmpL_cs_kerneliiiPdS_S__param_1,
	.param .u32 _Z20no_1e_tmpL_cs_kerneliiiPdS_S__param_2,
	.param .u64 .ptr .align 1 _Z20no_1e_tmpL_cs_kerneliiiPdS_S__param_3,
	.param .u64 .ptr .align 1 _Z20no_1e_tmpL_cs_kerneliiiPdS_S__param_4,
	.param .u64 .ptr .align 1 _Z20no_1e_tmpL_cs_kerneliiiPdS_S__param_5
)
{
	.reg .pred 	%p<18>;
	.reg .b32 	%r<76>;
	.reg .b64 	%rd<81>;
	.reg .b64 	%fd<71>;

	ld.param.u32 	%r34, [_Z20no_1e_tmpL_cs_kerneliiiPdS_S__param_0];
	ld.param.u32 	%r35, [_Z20no_1e_tmpL_cs_kerneliiiPdS_S__param_1];
	ld.param.u64 	%rd9, [_Z20no_1e_tmpL_cs_kerneliiiPdS_S__param_3];
	ld.param.u64 	%rd10, [_Z20no_1e_tmpL_cs_kerneliiiPdS_S__param_4];
	ld.param.u64 	%rd8, [_Z20no_1e_tmpL_cs_kerneliiiPdS_S__param_5];
	cvta.to.global.u64 	%rd1, %rd10;
	cvta.to.global.u64 	%rd2, %rd9;
	cvta.to.global.u64 	%rd3, %rd8;
	mov.u32 	%r37, %ctaid.x;
	mov.u32 	%r1, %ntid.x;
	mov.u32 	%r38, %tid.x;
	mad.lo.s32 	%r65, %r37, %r1, %r38;
	mul.lo.s32 	%r3, %r34, 3;
	mul.lo.s32 	%r4, %r3, %r35;
	setp.ge.s32 	%p1, %r65, %r34;
	@%p1 bra 	$L__BB0_25;
	setp.lt.s32 	%p2, %r35, 1;
	mov.u32 	%r39, %nctaid.x;
	mul.lo.s32 	%r5, %r1, %r39;
	@%p2 bra 	$L__BB0_25;
	ld.param.u32 	%r59, [_Z20no_1e_tmpL_cs_kerneliiiPdS_S__param_2];
	setp.lt.s32 	%p3, %r59, 1;
	@%p3 bra 	$L__BB0_15;
	ld.param.u32 	%r60, [_Z20no_1e_tmpL_cs_kerneliiiPdS_S__param_2];
	and.b32  	%r6, %r60, 2147483644;
	mul.lo.s32 	%r45, %r35, %r34;
	mul.lo.s32 	%r7, %r45, 12;
	shl.b32 	%r8, %r34, 2;
	mul.wide.s32 	%rd5, %r34, 8;
$L__BB0_4:
	mov.b32 	%r66, 0;
$L__BB0_5:
	ld.param.u64 	%rd80, [_Z20no_1e_tmpL_cs_kerneliiiPdS_S__param_5];
	ld.param.u32 	%r61, [_Z20no_1e_tmpL_cs_kerneliiiPdS_S__param_2];
	setp.lt.u32 	%p10, %r61, 4;
	mad.lo.s32 	%r68, %r66, %r3, %r65;
	cvta.to.global.u64 	%rd41, %rd80;
	mul.wide.s32 	%rd42, %r68, 8;
	add.s64 	%rd4, %rd41, %rd42;
	mov.b64 	%rd43, 0;
	st.global.u64 	[%rd4], %rd43;
	add.s64 	%rd6, %rd4, %rd5;
	st.global.u64 	[%rd6], %rd43;
	add.s64 	%rd7, %rd6, %rd5;
	st.global.u64 	[%rd7], %rd43;
	mov.b32 	%r71, 0;
	@%p10 bra 	$L__BB0_8;
	ld.param.u32 	%r62, [_Z20no_1e_tmpL_cs_kerneliiiPdS_S__param_2];
	and.b32  	%r48, %r62, 2147483644;
	neg.s32 	%r69, %r48;
	mov.u32 	%r67, %r65;
$L__BB0_7:
	.pragma "nounroll";
	mul.wide.s32 	%rd44, %r67, 8;
	add.s64 	%rd45, %rd2, %rd44;
	ld.global.f64 	%fd1, [%rd45];
	mul.wide.s32 	%rd46, %r68, 8;
	add.s64 	%rd47, %rd1, %rd46;
	ld.global.f64 	%fd2, [%rd47];
	ld.global.f64 	%fd3, [%rd4];
	fma.rn.f64 	%fd4, %fd1, %fd2, %fd3;
	st.global.f64 	[%rd4], %fd4;
	add.s64 	%rd48, %rd47, %rd5;
	ld.global.f64 	%fd5, [%rd48];
	ld.global.f64 	%fd6, [%rd6];
	fma.rn.f64 	%fd7, %fd1, %fd5, %fd6;
	st.global.f64 	[%rd6], %fd7;
	add.s64 	%rd49, %rd48, %rd5;
	ld.global.f64 	%fd8, [%rd49];
	ld.global.f64 	%fd9, [%rd7];
	fma.rn.f64 	%fd10, %fd1, %fd8, %fd9;
	st.global.f64 	[%rd7], %fd10;
	add.s64 	%rd50, %rd45, %rd5;
	ld.global.f64 	%fd11, [%rd50];
	mul.wide.s32 	%rd51, %r4, 8;
	add.s64 	%rd52, %rd47, %rd51;
	ld.global.f64 	%fd12, [%rd52];
	ld.global.f64 	%fd13, [%rd4];
	fma.rn.f64 	%fd14, %fd11, %fd12, %fd13;
	st.global.f64 	[%rd4], %fd14;
	add.s64 	%rd53, %rd52, %rd5;
	ld.global.f64 	%fd15, [%rd53];
	ld.global.f64 	%fd16, [%rd6];
	fma.rn.f64 	%fd17, %fd11, %fd15, %fd16;
	st.global.f64 	[%rd6], %fd17;
	add.s64 	%rd54, %rd53, %rd5;
	ld.global.f64 	%fd18, [%rd54];
	ld.global.f64 	%fd19, [%rd7];
	fma.rn.f64 	%fd20, %fd11, %fd18, %fd19;
	st.global.f64 	[%rd7], %fd20;
	add.s64 	%rd55, %rd50, %rd5;
	ld.global.f64 	%fd21, [%rd55];
	add.s64 	%rd56, %rd52, %rd51;
	ld.global.f64 	%fd22, [%rd56];
	ld.global.f64 	%fd23, [%rd4];
	fma.rn.f64 	%fd24, %fd21, %fd22, %fd23;
	st.global.f64 	[%rd4], %fd24;
	add.s64 	%rd57, %rd56, %rd5;
	ld.global.f64 	%fd25, [%rd57];
	ld.global.f64 	%fd26, [%rd6];
	fma.rn.f64 	%fd27, %fd21, %fd25, %fd26;
	st.global.f64 	[%rd6], %fd27;
	add.s64 	%rd58, %rd57, %rd5;
	ld.global.f64 	%fd28, [%rd58];
	ld.global.f64 	%fd29, [%rd7];
	fma.rn.f64 	%fd30, %fd21, %fd28, %fd29;
	st.global.f64 	[%rd7], %fd30;
	add.s64 	%rd59, %rd55, %rd5;
	ld.global.f64 	%fd31, [%rd59];
	add.s64 	%rd60, %rd56, %rd51;
	ld.global.f64 	%fd32, [%rd60];
	ld.global.f64 	%fd33, [%rd4];
	fma.rn.f64 	%fd34, %fd31, %fd32, %fd33;
	st.global.f64 	[%rd4], %fd34;
	add.s64 	%rd61, %rd60, %rd5;
	ld.global.f64 	%fd35, [%rd61];
	ld.global.f64 	%fd36, [%rd6];
	fma.rn.f64 	%fd37, %fd31, %fd35, %fd36;
	st.global.f64 	[%rd6], %fd37;
	add.s64 	%rd62, %rd61, %rd5;
	ld.global.f64 	%fd38, [%rd62];
	ld.global.f64 	%fd39, [%rd7];
	fma.rn.f64 	%fd40, %fd31, %fd38, %fd39;
	st.global.f64 	[%rd7], %fd40;
	add.s32 	%r69, %r69, 4;
	add.s32 	%r68, %r68, %r7;
	add.s32 	%r67, %r67, %r8;
	setp.ne.s32 	%p11, %r69, 0;
	mov.u32 	%r71, %r6;
	@%p11 bra 	$L__BB0_7;
$L__BB0_8:
	ld.param.u32 	%r63, [_Z20no_1e_tmpL_cs_kerneliiiPdS_S__param_2];
	and.b32  	%r49, %r63, 3;
	setp.eq.s32 	%p12, %r49, 0;
	@%p12 bra 	$L__BB0_13;
	setp.eq.s32 	%p13, %r49, 1;
	@%p13 bra 	$L__BB0_11;
	mad.lo.s32 	%r50, %r71, %r34, %r65;
	mul.wide.s32 	%rd63, %r50, 8;
	add.s64 	%rd64, %rd2, %rd63;
	ld.global.f64 	%fd41, [%rd64];
	mad.lo.s32 	%r51, %r66, %r3, %r65;
	mad.lo.s32 	%r52, %r4, %r71, %r51;
	mul.wide.s32 	%rd65, %r52, 8;
	add.s64 	%rd66, %rd1, %rd65;
	ld.global.f64 	%fd42, [%rd66];
	ld.global.f64 	%fd43, [%rd4];
	fma.rn.f64 	%fd44, %fd41, %fd42, %fd43;
	st.global.f64 	[%rd4], %fd44;
	add.s64 	%rd67, %rd66, %rd5;
	ld.global.f64 	%fd45, [%rd67];
	ld.global.f64 	%fd46, [%rd6];
	fma.rn.f64 	%fd47, %fd41, %fd45, %fd46;
	st.global.f64 	[%rd6], %fd47;
	add.s64 	%rd68, %rd67, %rd5;
	ld.global.f64 	%fd48, [%rd68];
	ld.global.f64 	%fd49, [%rd7];
	fma.rn.f64 	%fd50, %fd41, %fd48, %fd49;
	st.global.f64 	[%rd7], %fd50;
	add.s64 	%rd69, %rd64, %rd5;
	ld.global.f64 	%fd51, [%rd69];
	mul.wide.s32 	%rd70, %r4, 8;
	add.s64 	%rd71, %rd66, %rd70;
	ld.global.f64 	%fd52, [%rd71];
	ld.global.f64 	%fd53, [%rd4];
	fma.rn.f64 	%fd54, %fd51, %fd52, %fd53;
	st.global.f64 	[%rd4], %fd54;
	add.s64 	%rd72, %rd71, %rd5;
	ld.global.f64 	%fd55, [%rd72];
	ld.global.f64 	%fd56, [%rd6];
	fma.rn.f64 	%fd57, %fd51, %fd55, %fd56;
	st.global.f64 	[%rd6], %fd57;
	add.s64 	%rd73, %rd72, %rd5;
	ld.global.f64 	%fd58, [%rd73];
	ld.global.f64 	%fd59, [%rd7];
	fma.rn.f64 	%fd60, %fd51, %fd58, %fd59;
	st.global.f64 	[%rd7], %fd60;
	add.s32 	%r71, %r71, 2;
$L__BB0_11:
	ld.param.u32 	%r64, [_Z20no_1e_tmpL_cs_kerneliiiPdS_S__param_2];
	and.b32  	%r53, %r64, 1;
	setp.eq.b32 	%p14, %r53, 1;
	not.pred 	%p15, %p14;
	@%p15 bra 	$L__BB0_13;
	mad.lo.s32 	%r54, %r71, %r34, %r65;
	mul.wide.s32 	%rd74, %r54, 8;
	add.s64 	%rd75, %rd2, %rd74;
	ld.global.f64 	%fd61, [%rd75];
	mad.lo.s32 	%r55, %r66, %r3, %r65;
	mad.lo.s32 	%r56, %r4, %r71, %r55;
	mul.wide.s32 	%rd76, %r56, 8;
	add.s64 	%rd77, %rd1, %rd76;
	ld.global.f64 	%fd62, [%rd77];
	ld.global.f64 	%fd63, [%rd4];
	fma.rn.f64 	%fd64, %fd61, %fd62, %fd63;
	st.global.f64 	[%rd4], %fd64;
	add.s64 	%rd78, %rd77, %rd5;
	ld.global.f64 	%fd65, [%rd78];
	ld.global.f64 	%fd66, [%rd6];
	fma.rn.f64 	%fd67, %fd61, %fd65, %fd66;
	st.global.f64 	[%rd6], %fd67;
	add.s64 	%rd79, %rd78, %rd5;
	ld.global.f64 	%fd68, [%rd79];
	ld.global.f64 	%fd69, [%rd7];
	fma.rn.f64 	%fd70, %fd61, %fd68, %fd69;
	st.global.f64 	[%rd7], %fd70;
$L__BB0_13:
	add.s32 	%r66, %r66, 1;
	setp.ne.s32 	%p16, %r66, %r35;
	@%p16 bra 	$L__BB0_5;
	mov.u32 	%r57, %ntid.x;
	mov.u32 	%r58, %nctaid.x;
	mad.lo.s32 	%r65, %r57, %r58, %r65;
	setp.lt.s32 	%p17, %r65, %r34;
	@%p17 bra 	$L__BB0_4;
	bra.uni 	$L__BB0_25;
$L__BB0_15:
	and.b32  	%r24, %r35, 3;
	and.b32  	%r25, %r35, 2147483644;
	and.b32  	%r26, %r35, 1;
	mul.wide.s32 	%rd38, %r34, 8;
$L__BB0_16:
	setp.lt.u32 	%p4, %r35, 4;
	mov.b32 	%r75, 0;
	@%p4 bra 	$L__BB0_19;
	mov.b32 	%r73, 0;
$L__BB0_18:
	.pragma "nounroll";
	mad.lo.s32 	%r42, %r73, %r3, %r65;
	mul.wide.s32 	%rd11, %r42, 8;
	add.s64 	%rd12, %rd3, %rd11;
	mov.b64 	%rd13, 0;
	st.global.u64 	[%rd12], %rd13;
	add.s64 	%rd15, %rd12, %rd38;
	st.global.u64 	[%rd15], %rd13;
	add.s64 	%rd16, %rd15, %rd38;
	st.global.u64 	[%rd16], %rd13;
	add.s64 	%rd17, %rd16, %rd38;
	st.global.u64 	[%rd17], %rd13;
	add.s64 	%rd18, %rd17, %rd38;
	st.global.u64 	[%rd18], %rd13;
	add.s64 	%rd19, %rd18, %rd38;
	st.global.u64 	[%rd19], %rd13;
	add.s64 	%rd20, %rd19, %rd38;
	st.global.u64 	[%rd20], %rd13;
	add.s64 	%rd21, %rd20, %rd38;
	st.global.u64 	[%rd21], %rd13;
	add.s64 	%rd22, %rd21, %rd38;
	st.global.u64 	[%rd22], %rd13;
	add.s64 	%rd23, %rd22, %rd38;
	st.global.u64 	[%rd23], %rd13;
	add.s64 	%rd24, %rd23, %rd38;
	st.global.u64 	[%rd24], %rd13;
	add.s64 	%rd25, %rd24, %rd38;
	st.global.u64 	[%rd25], %rd13;
	add.s32 	%r73, %r73, 4;
	setp.ne.s32 	%p5, %r73, %r25;
	mov.u32 	%r75, %r25;
	@%p5 bra 	$L__BB0_18;
$L__BB0_19:
	setp.eq.s32 	%p6, %r24, 0;
	@%p6 bra 	$L__BB0_24;
	setp.eq.s32 	%p7, %r24, 1;
	@%p7 bra 	$L__BB0_22;
	mad.lo.s32 	%r43, %r75, %r3, %r65;
	mul.wide.s32 	%rd26, %r43, 8;
	add.s64 	%rd27, %rd3, %rd26;
	mov.b64 	%rd28, 0;
	st.global.u64 	[%rd27], %rd28;
	add.s64 	%rd30, %rd27, %rd38;
	st.global.u64 	[%rd30], %rd28;
	add.s64 	%rd31, %rd30, %rd38;
	st.global.u64 	[%rd31], %rd28;
	add.s64 	%rd32, %rd31, %rd38;
	st.global.u64 	[%rd32], %rd28;
	add.s64 	%rd33, %rd32, %rd38;
	st.global.u64 	[%rd33], %rd28;
	add.s64 	%rd34, %rd33, %rd38;
	st.global.u64 	[%rd34], %rd28;
	add.s32 	%r75, %r75, 2;
$L__BB0_22:
	setp.eq.s32 	%p8, %r26, 0;
	@%p8 bra 	$L__BB0_24;
	mad.lo.s32 	%r44, %r75, %r3, %r65;
	mul.wide.s32 	%rd35, %r44, 8;
	add.s64 	%rd36, %rd3, %rd35;
	mov.b64 	%rd37, 0;
	st.global.u64 	[%rd36], %rd37;
	add.s64 	%rd39, %rd36, %rd38;
	st.global.u64 	[%rd39], %rd37;
	add.s64 	%rd40, %rd39, %rd38;
	st.global.u64 	[%rd40], %rd37;
$L__BB0_24:
	add.s32 	%r65, %r65, %r5;
	setp.lt.s32 	%p9, %r65, %r34;
	@%p9 bra 	$L__BB0_16;
$L__BB0_25:
	ret;

}


// ===== COMPILED SASS (sm_100) =====

	.target	sm_100

	.elftype	@"ET_EXEC"


//--------------------- .note.nv.tkinfo           --------------------------
	.section	.note.nv.tkinfo,"",@"SHT_NOTE"
	.sectionflags	@"SHF_NOTE_NV_TKINFO"
	.tkinfo
        /*0018*/ 	.word	0x00000002
        /*0030*/ 	.string	""
        /*0030*/ 	.string	"ptxas"
        /*0030*/ 	.string	"Cuda compilation tools, release 13.0, V13.0.88"
        /*0030*/ 	.string	"Build cuda_13.0.r13.0/compiler.36424714_0"
        /*0030*/ 	.string	"-arch sm_100 -m 64 "



//--------------------- .note.nv.cuinfo           --------------------------
	.section	.note.nv.cuinfo,"",@"SHT_NOTE"
	.sectionflags	@"SHF_NOTE_NV_CUINFO"
        /*0018*/ 	.short	0x0002
        /*001a*/ 	.short	0x0064
        /*001c*/ 	.short	0x0082
	.zero		2


//--------------------- .nv.info                  --------------------------
	.section	.nv.info,"",@"SHT_CUDA_INFO"
	.align	4


	//----- nvinfo : EIATTR_REGCOUNT
	.align		4
        /*0000*/ 	.byte	0x04, 0x2f
        /*0002*/ 	.short	(.L_1 - .L_0)
	.align		4
.L_0:
        /*0004*/ 	.word	index@(_Z20no_1e_tmpL_cs_kerneliiiPdS_S_)
        /*0008*/ 	.word	0x00000020


	//----- nvinfo : EIATTR_FRAME_SIZE
	.align		4
.L_1:
        /*000c*/ 	.byte	0x04, 0x11
        /*000e*/ 	.short	(.L_3 - .L_2)
	.align		4
.L_2:
        /*0010*/ 	.word	index@(_Z20no_1e_tmpL_cs_kerneliiiPdS_S_)
        /*0014*/ 	.word	0x00000000


	//----- nvinfo : EIATTR_MIN_STACK_SIZE
	.align		4
.L_3:
        /*0018*/ 	.byte	0x04, 0x12
        /*001a*/ 	.short	(.L_5 - .L_4)
	.align		4
.L_4:
        /*001c*/ 	.word	index@(_Z20no_1e_tmpL_cs_kerneliiiPdS_S_)
        /*0020*/ 	.word	0x00000000
.L_5:


//--------------------- .nv.compat                --------------------------
	.section	.nv.compat,"",@"SHT_CUDA_COMPAT_INFO"
	.align	4
        /*0000*/ 	.byte	0x02, 0x09, 0x00, 0x00, 0x02, 0x02, 0x01, 0x00, 0x02, 0x05, 0x05, 0x00, 0x03, 0x07, 0x01, 0x01
        /*0010*/ 	.byte	0x02, 0x03, 0x00, 0x00, 0x02, 0x06, 0x01, 0x00, 0x04, 0x0b, 0x08, 0x00, 0x01, 0x00, 0x00, 0x00
        /*0020*/ 	.byte	0x00, 0x00, 0x00, 0x00


//--------------------- .nv.info._Z20no_1e_tmpL_cs_kerneliiiPdS_S_ --------------------------
	.section	.nv.info._Z20no_1e_tmpL_cs_kerneliiiPdS_S_,"",@"SHT_CUDA_INFO"
	.sectionflags	@""
	.align	4


	//----- nvinfo : EIATTR_CUDA_API_VERSION
	.align		4
        /*0000*/ 	.byte	0x04, 0x37
        /*0002*/ 	.short	(.L_7 - .L_6)
.L_6:
        /*0004*/ 	.word	0x00000082


	//----- nvinfo : EIATTR_KPARAM_INFO
	.align		4
.L_7:
        /*0008*/ 	.byte	0x04, 0x17
        /*000a*/ 	.short	(.L_9 - .L_8)
.L_8:
        /*000c*/ 	.word	0x00000000
        /*0010*/ 	.short	0x0005
        /*0012*/ 	.short	0x0020
        /*0014*/ 	.byte	0x00, 0xf5, 0x21, 0x00


	//----- nvinfo : EIATTR_KPARAM_INFO
	.align		4
.L_9:
        /*0018*/ 	.byte	0x04, 0x17
        /*001a*/ 	.short	(.L_11 - .L_10)
.L_10:
        /*001c*/ 	.word	0x00000000
        /*0020*/ 	.short	0x0004
        /*0022*/ 	.short	0x0018
        /*0024*/ 	.byte	0x00, 0xf5, 0x21, 0x00


	//----- nvinfo : EIATTR_KPARAM_INFO
	.align		4
.L_11:
        /*0028*/ 	.byte	0x04, 0x17
        /*002a*/ 	.short	(.L_13 - .L_12)
.L_12:
        /*002c*/ 	.word	0x00000000
        /*0030*/ 	.short	0x0003
        /*0032*/ 	.short	0x0010
        /*0034*/ 	.byte	0x00, 0xf5, 0x21, 0x00


	//----- nvinfo : EIATTR_KPARAM_INFO
	.align		4
.L_13:
        /*0038*/ 	.byte	0x04, 0x17
        /*003a*/ 	.short	(.L_15 - .L_14)
.L_14:
        /*003c*/ 	.word	0x00000000
        /*0040*/ 	.short	0x0002
        /*0042*/ 	.short	0x0008
        /*0044*/ 	.byte	0x00, 0xf0, 0x11, 0x00


	//----- nvinfo : EIATTR_KPARAM_INFO
	.align		4
.L_15:
        /*0048*/ 	.byte	0x04, 0x17
        /*004a*/ 	.short	(.L_17 - .L_16)
.L_16:
        /*004c*/ 	.word	0x00000000
        /*0050*/ 	.short	0x0001
        /*0052*/ 	.short	0x0004
        /*0054*/ 	.byte	0x00, 0xf0, 0x11, 0x00


	//----- nvinfo : EIATTR_KPARAM_INFO
	.align		4
.L_17:
        /*0058*/ 	.byte	0x04, 0x17
        /*005a*/ 	.short	(.L_19 - .L_18)
.L_18:
        /*005c*/ 	.word	0x00000000
        /*0060*/ 	.short	0x0000
        /*0062*/ 	.short	0x0000
        /*0064*/ 	.byte	0x00, 0xf0, 0x11, 0x00


	//----- nvinfo : EIATTR_SPARSE_MMA_MASK
	.align		4
.L_19:
        /*0068*/ 	.byte	0x03, 0x50
        /*006a*/ 	.short	0x0000


	//----- nvinfo : EIATTR_MAXREG_COUNT
	.align		4
        /*006c*/ 	.byte	0x03, 0x1b
        /*006e*/ 	.short	0x00ff


	//----- nvinfo : EIATTR_MERCURY_ISA_VERSION
	.align		4
        /*0070*/ 	.byte	0x03, 0x5f
        /*0072*/ 	.short	0x0101


	//----- nvinfo : EIATTR_VRC_CTA_INIT_COUNT
	.align		4
        /*0074*/ 	.byte	0x02, 0x4a
	.zero		1
	.zero		1


	//----- nvinfo : EIATTR_EXIT_INSTR_OFFSETS
	.align		4
        /*0078*/ 	.byte	0x04, 0x1c
        /*007a*/ 	.short	(.L_21 - .L_20)


	//   ....[0]....
.L_20:
        /*007c*/ 	.word	0x00000070


	//   ....[1]....
        /*0080*/ 	.word	0x000000c0


	//   ....[2]....
        /*0084*/ 	.word	0x00000be0


	//   ....[3]....
        /*0088*/ 	.word	0x00001080


	//----- nvinfo : EIATTR_CRS_STACK_SIZE
	.align		4
.L_21:
        /*008c*/ 	.byte	0x04, 0x1e
        /*008e*/ 	.short	(.L_23 - .L_22)
.L_22:
        /*0090*/ 	.word	0x00000000


	//----- nvinfo : EIATTR_CBANK_PARAM_SIZE
	.align		4
.L_23:
        /*0094*/ 	.byte	0x03, 0x19
        /*0096*/ 	.short	0x0028


	//----- nvinfo : EIATTR_PARAM_CBANK
	.align		4
        /*0098*/ 	.byte	0x04, 0x0a
        /*009a*/ 	.short	(.L_25 - .L_24)
	.align		4
.L_24:
        /*009c*/ 	.word	index@(.nv.constant0._Z20no_1e_tmpL_cs_kerneliiiPdS_S_)
        /*00a0*/ 	.short	0x0380
        /*00a2*/ 	.short	0x0028


	//----- nvinfo : EIATTR_SW_WAR
	.align		4
.L_25:
        /*00a4*/ 	.byte	0x04, 0x36
        /*00a6*/ 	.short	(.L_27 - .L_26)
.L_26:
        /*00a8*/ 	.word	0x00000008
.L_27:


//--------------------- .nv.callgraph             --------------------------
	.section	.nv.callgraph,"",@"SHT_CUDA_CALLGRAPH"
	.align	4
	.sectionentsize	8
	.align		4
        /*0000*/ 	.word	0x00000000
	.align		4
        /*0004*/ 	.word	0xffffffff
	.align		4
        /*0008*/ 	.word	0x00000000
	.align		4
        /*000c*/ 	.word	0xfffffffe
	.align		4
        /*0010*/ 	.word	0x00000000
	.align		4
        /*0014*/ 	.word	0xfffffffd
	.align		4
        /*0018*/ 	.word	0x00000000
	.align		4
        /*001c*/ 	.word	0xfffffffc


//--------------------- .text._Z20no_1e_tmpL_cs_kerneliiiPdS_S_ --------------------------
	.section	.text._Z20no_1e_tmpL_cs_kerneliiiPdS_S_,"ax",@progbits
	.align	128
        .global         _Z20no_1e_tmpL_cs_kerneliiiPdS_S_
        .type           _Z20no_1e_tmpL_cs_kerneliiiPdS_S_,@function
        .size           _Z20no_1e_tmpL_cs_kerneliiiPdS_S_,(.L_x_13 - _Z20no_1e_tmpL_cs_kerneliiiPdS_S_)
        .other          _Z20no_1e_tmpL_cs_kerneliiiPdS_S_,@"STO_CUDA_ENTRY STV_DEFAULT"
_Z20no_1e_tmpL_cs_kerneliiiPdS_S_:
.text._Z20no_1e_tmpL_cs_kerneliiiPdS_S_:
[----:B------:R-:W-:Y:S01]  /*0000*/  LDC R1, c[0x0][0x37c] ;  /* 0x0000df00ff017b82 */ /* 0x000fe20000000800 */
[----:B------:R-:W0:Y:S07]  /*0010*/  S2R R0, SR_TID.X ;  /* 0x0000000000007919 */ /* 0x000e2e0000002100 */
[----:B------:R-:W0:Y:S01]  /*0020*/  S2UR UR4, SR_CTAID.X ;  /* 0x00000000000479c3 */ /* 0x000e220000002500 */
[----:B------:R-:W1:Y:S07]  /*0030*/  LDCU UR5, c[0x0][0x380] ;  /* 0x00007000ff0577ac */ /* 0x000e6e0008000800 */
[----:B------:R-:W0:Y:S02]  /*0040*/  LDC R3, c[0x0][0x360] ;  /* 0x0000d800ff037b82 */ /* 0x000e240000000800 */
[----:B0-----:R-:W-:-:S05]  /*0050*/  IMAD R0, R3, UR4, R0 ;  /* 0x0000000403007c24 */ /* 0x001fca000f8e0200 */
[----:B-1----:R-:W-:-:S13]  /*0060*/  ISETP.GE.AND P0, PT, R0, UR5, PT ;  /* 0x0000000500007c0c */ /* 0x002fda000bf06270 */
[----:B------:R-:W-:Y:S05]  /*0070*/  @P0 EXIT ;  /* 0x000000000000094d */ /* 0x000fea0003800000 */
[----:B------:R-:W0:Y:S01]  /*0080*/  LDC R4, c[0x0][0x384] ;  /* 0x0000e100ff047b82 */ /* 0x000e220000000800 */
[----:B------:R-:W1:Y:S02]  /*0090*/  LDCU UR4, c[0x0][0x370] ;  /* 0x00006e00ff0477ac */ /* 0x000e640008000800 */
[----:B-1----:R-:W-:Y:S01]  /*00a0*/  IMAD R3, R3, UR4, RZ ;  /* 0x0000000403037c24 */ /* 0x002fe2000f8e02ff */
[----:B0-----:R-:W-:-:S13]  /*00b0*/  ISETP.GE.AND P0, PT, R4, 0x1, PT ;  /* 0x000000010400780c */ /* 0x001fda0003f06270 */
[----:B------:R-:W-:Y:S05]  /*00c0*/  @!P0 EXIT ;  /* 0x000000000000894d */ /* 0x000fea0003800000 */
[----:B------:R-:W0:Y:S01]  /*00d0*/  LDCU UR8, c[0x0][0x388] ;  /* 0x00007100ff0877ac */ /* 0x000e220008000800 */
[----:B------:R-:W1:Y:S01]  /*00e0*/  LDCU.64 UR6, c[0x0][0x358] ;  /* 0x00006b00ff0677ac */ /* 0x000e620008000a00 */
[----:B------:R-:W-:Y:S02]  /*00f0*/  UIMAD UR4, UR5, 0x3, URZ ;  /* 0x00000003050478a4 */ /* 0x000fe4000f8e02ff */
[----:B0-----:R-:W-:-:S09]  /*0100*/  UISETP.GE.AND UP0, UPT, UR8, 0x1, UPT ;  /* 0x000000010800788c */ /* 0x001fd2000bf06270 */
[----:B-1----:R-:W-:Y:S05]  /*0110*/  BRA.U !UP0, `(.L_x_0) ;  /* 0x0000000908b47547 */ /* 0x002fea000b800000 */
[C---:B------:R-:W-:Y:S02]  /*0120*/  IMAD R2, R4.reuse, UR5, RZ ;  /* 0x0000000504027c24 */ /* 0x040fe4000f8e02ff */
[----:B------:R-:W-:-:S07]  /*0130*/  IMAD R3, R4, UR4, RZ ;  /* 0x0000000404037c24 */ /* 0x000fce000f8e02ff */
.L_x_6:
[----:B01----:R-:W-:-:S07]  /*0140*/  HFMA2 R5, -RZ, RZ, 0, 0 ;  /* 0x00000000ff057431 */ /* 0x003fce00000001ff */
.L_x_5:
[----:B01----:R-:W0:Y:S01]  /*0150*/  LDC.64 R8, c[0x0][0x3a0] ;  /* 0x0000e800ff087b82 */ /* 0x003e220000000a00 */
[----:B------:R-:W-:Y:S01]  /*0160*/  IMAD R27, R5, UR4, R0 ;  /* 0x00000004051b7c24 */ /* 0x000fe2000f8e0200 */
[----:B------:R-:W-:-:S06]  /*0170*/  MOV R6, RZ ;  /* 0x000000ff00067202 */ /* 0x000fcc0000000f00 */
[----:B------:R-:W1:Y:S08]  /*0180*/  LDC R7, c[0x0][0x380] ;  /* 0x0000e000ff077b82 */ /* 0x000e700000000800 */
[----:B------:R-:W2:Y:S01]  /*0190*/  LDC R4, c[0x0][0x388] ;  /* 0x0000e200ff047b82 */ /* 0x000ea20000000800 */
[----:B0-----:R-:W-:-:S05]  /*01a0*/  IMAD.WIDE R8, R27, 0x8, R8 ;  /* 0x000000081b087825 */ /* 0x001fca00078e0208 */
[----:B------:R0:W-:Y:S01]  /*01b0*/  STG.E.64 desc[UR6][R8.64], RZ ;  /* 0x000000ff08007986 */ /* 0x0001e2000c101b06 */
[----:B-1----:R-:W-:-:S05]  /*01c0*/  IMAD.WIDE R10, R7, 0x8, R8 ;  /* 0x00000008070a7825 */ /* 0x002fca00078e0208 */
[----:B------:R0:W-:Y:S01]  /*01d0*/  STG.E.64 desc[UR6][R10.64], RZ ;  /* 0x000000ff0a007986 */ /* 0x0001e2000c101b06 */
[----:B------:R-:W-:Y:S01]  /*01e0*/  IMAD.WIDE R12, R7, 0x8, R10 ;  /* 0x00000008070c7825 */ /* 0x000fe200078e020a */
[----:B--2---:R-:W-:-:S04]  /*01f0*/  ISETP.GE.U32.AND P0, PT, R4, 0x4, PT ;  /* 0x000000040400780c */ /* 0x004fc80003f06070 */
[----:B------:R0:W-:Y:S09]  /*0200*/  STG.E.64 desc[UR6][R12.64], RZ ;  /* 0x000000ff0c007986 */ /* 0x0001f2000c101b06 */
[----:B0-----:R-:W-:Y:S05]  /*0210*/  @!P0 BRA `(.L_x_1) ;  /* 0x0000000400388947 */ /* 0x001fea0003800000 */
[----:B------:R-:W-:Y:S02]  /*0220*/  LOP3.LUT R6, R4, 0x7ffffffc, RZ, 0xc0, !PT ;  /* 0x7ffffffc04067812 */ /* 0x000fe400078ec0ff */
[----:B------:R-:W-:Y:S02]  /*0230*/  MOV R26, R0 ;  /* 0x00000000001a7202 */ /* 0x000fe40000000f00 */
[----:B------:R-:W-:-:S07]  /*0240*/  IADD3 R28, PT, PT, -R6, RZ, RZ ;  /* 0x000000ff061c7210 */ /* 0x000fce0007ffe1ff */
.L_x_2:
[----:B-1----:R-:W0:Y:S01]  /*0250*/  LDC.64 R24, c[0x0][0x390] ;  /* 0x0000e400ff187b82 */ /* 0x002e220000000a00 */
[----:B------:R-:W2:Y:S07]  /*0260*/  LDG.E.64 R14, desc[UR6][R8.64] ;  /* 0x00000006080e7981 */ /* 0x000eae000c1e1b00 */
[----:B------:R-:W1:Y:S01]  /*0270*/  LDC.64 R16, c[0x0][0x398] ;  /* 0x0000e600ff107b82 */ /* 0x000e620000000a00 */
[----:B0-----:R-:W-:-:S05]  /*0280*/  IMAD.WIDE R24, R26, 0x8, R24 ;  /* 0x000000081a187825 */ /* 0x001fca00078e0218 */
[----:B------:R-:W2:Y:S01]  /*0290*/  LDG.E.64 R22, desc[UR6][R24.64] ;  /* 0x0000000618167981 */ /* 0x000ea2000c1e1b00 */
[----:B-1----:R-:W-:-:S05]  /*02a0*/  IMAD.WIDE R16, R27, 0x8, R16 ;  /* 0x000000081b107825 */ /* 0x002fca00078e0210 */
[----:B------:R-:W2:Y:S02]  /*02b0*/  LDG.E.64 R18, desc[UR6][R16.64] ;  /* 0x0000000610127981 */ /* 0x000ea4000c1e1b00 */
[----:B--2---:R-:W-:-:S07]  /*02c0*/  DFMA R20, R22, R18, R14 ;  /* 0x000000121614722b */ /* 0x004fce000000000e */
[----:B------:R0:W-:Y:S04]  /*02d0*/  STG.E.64 desc[UR6][R8.64], R20 ;  /* 0x0000001408007986 */ /* 0x0001e8000c101b06 */
[----:B------:R-:W2:Y:S01]  /*02e0*/  LDG.E.64 R14, desc[UR6][R10.64] ;  /* 0x000000060a0e7981 */ /* 0x000ea2000c1e1b00 */
[----:B0-----:R-:W-:-:S05]  /*02f0*/  IMAD.WIDE R20, R7, 0x8, R16 ;  /* 0x0000000807147825 */ /* 0x001fca00078e0210 */
[----:B------:R-:W2:Y:S02]  /*0300*/  LDG.E.64 R18, desc[UR6][R20.64] ;  /* 0x0000000614127981 */ /* 0x000ea4000c1e1b00 */
[----:B--2---:R-:W-:Y:S01]  /*0310*/  DFMA R14, R22, R18, R14 ;  /* 0x00000012160e722b */ /* 0x004fe2000000000e */
[----:B------:R-:W-:-:S06]  /*0320*/  IMAD.WIDE R18, R7, 0x8, R20 ;  /* 0x0000000807127825 */ /* 0x000fcc00078e0214 */
[----:B------:R0:W-:Y:S04]  /*0330*/  STG.E.64 desc[UR6][R10.64], R14 ;  /* 0x0000000e0a007986 */ /* 0x0001e8000c101b06 */
[----:B------:R-:W2:Y:S04]  /*0340*/  LDG.E.64 R18, desc[UR6][R18.64] ;  /* 0x0000000612127981 */ /* 0x000ea8000c1e1b00 */
[----:B0-----:R-:W2:Y:S01]  /*0350*/  LDG.E.64 R14, desc[UR6][R12.64] ;  /* 0x000000060c0e7981 */ /* 0x001ea2000c1e1b00 */
[----:B------:R-:W-:-:S04]  /*0360*/  IMAD.WIDE R24, R7, 0x8, R24 ;  /* 0x0000000807187825 */ /* 0x000fc800078e0218 */
[----:B------:R-:W-:Y:S01]  /*0370*/  IMAD.WIDE R16, R3, 0x8, R16 ;  /* 0x0000000803107825 */ /* 0x000fe200078e0210 */
[----:B--2---:R-:W-:-:S07]  /*0380*/  DFMA R22, R22, R18, R14 ;  /* 0x000000121616722b */ /* 0x004fce000000000e */
[----:B------:R0:W-:Y:S04]  /*0390*/  STG.E.64 desc[UR6][R12.64], R22 ;  /* 0x000000160c007986 */ /* 0x0001e8000c101b06 */
[----:B------:R-:W2:Y:S04]  /*03a0*/  LDG.E.64 R18, desc[UR6][R16.64] ;  /* 0x0000000610127981 */ /* 0x000ea8000c1e1b00 */
[----:B------:R-:W2:Y:S04]  /*03b0*/  LDG.E.64 R14, desc[UR6][R8.64] ;  /* 0x00000006080e7981 */ /* 0x000ea8000c1e1b00 */
[----:B0-----:R-:W2:Y:S02]  /*03c0*/  LDG.E.64 R22, desc[UR6][R24.64] ;  /* 0x0000000618167981 */ /* 0x001ea4000c1e1b00 */
[----:B--2---:R-:W-:-:S07]  /*03d0*/  DFMA R20, R22, R18, R14 ;  /* 0x000000121614722b */ /* 0x004fce000000000e */
[----:B------:R0:W-:Y:S04]  /*03e0*/  STG.E.64 desc[UR6][R8.64], R20 ;  /* 0x0000001408007986 */ /* 0x0001e8000c101b06 */
[----:B------:R-:W2:Y:S01]  /*03f0*/  LDG.E.64 R14, desc[UR6][R10.64] ;  /* 0x000000060a0e7981 */ /* 0x000ea2000c1e1b00 */
[----:B0-----:R-:W-:-:S05]  /*0400*/  IMAD.WIDE R20, R7, 0x8, R16 ;  /* 0x0000000807147825 */ /* 0x001fca00078e0210 */
[----:B------:R0:W2:Y:S02]  /*0410*/  LDG.E.64 R18, desc[UR6][R20.64] ;  /* 0x0000000614127981 */ /* 0x0000a4000c1e1b00 */
[----:B0-----:R-:W-:Y:S01]  /*0420*/  IMAD.WIDE R20, R7, 0x8, R20 ;  /* 0x0000000807147825 */ /* 0x001fe200078e0214 */
[----:B--2---:R-:W-:-:S07]  /*0430*/  DFMA R14, R22, R18, R14 ;  /* 0x00000012160e722b */ /* 0x004fce000000000e */
[----:B------:R0:W-:Y:S04]  /*0440*/  STG.E.64 desc[UR6][R10.64], R14 ;  /* 0x0000000e0a007986 */ /* 0x0001e8000c101b06 */
[----:B------:R-:W2:Y:S04]  /*0450*/  LDG.E.64 R18, desc[UR6][R12.64] ;  /* 0x000000060c127981 */ /* 0x000ea8000c1e1b00 */
[----:B0-----:R-:W2:Y:S01]  /*0460*/  LDG.E.64 R14, desc[UR6][R20.64] ;  /* 0x00000006140e7981 */ /* 0x001ea2000c1e1b00 */
[----:B------:R-:W-:Y:S01]  /*0470*/  IMAD.WIDE R16, R3, 0x8, R16 ;  /* 0x0000000803107825 */ /* 0x000fe200078e0210 */
[----:B--2---:R-:W-:-:S03]  /*0480*/  DFMA R18, R22, R14, R18 ;  /* 0x0000000e1612722b */ /* 0x004fc60000000012 */
[----:B------:R-:W-:-:S04]  /*0490*/  IMAD.WIDE R14, R7, 0x8, R24 ;  /* 0x00000008070e7825 */ /* 0x000fc800078e0218 */
        /* <DEDUP_REMOVED lines=20> */
[----:B------:R-:W2:Y:S02]  /*05e0*/  LDG.E.64 R14, desc[UR6][R8.64] ;  /* 0x00000006080e7981 */ /* 0x000ea4000c1e1b00 */
[----:B--2---:R-:W-:Y:S01]  /*05f0*/  DFMA R24, R20, R18, R14 ;  /* 0x000000121418722b */ /* 0x004fe2000000000e */
[----:B------:R-:W-:-:S06]  /*0600*/  IMAD.WIDE R18, R7, 0x8, R16 ;  /* 0x0000000807127825 */ /* 0x000fcc00078e0210 */
[----:B------:R1:W-:Y:S04]  /*0610*/  STG.E.64 desc[UR6][R8.64], R24 ;  /* 0x0000001808007986 */ /* 0x0003e8000c101b06 */
[----:B------:R2:W3:Y:S04]  /*0620*/  LDG.E.64 R16, desc[UR6][R18.64] ;  /* 0x0000000612107981 */ /* 0x0004e8000c1e1b00 */
[----:B------:R-:W3:Y:S01]  /*0630*/  LDG.E.64 R14, desc[UR6][R10.64] ;  /* 0x000000060a0e7981 */ /* 0x000ee2000c1e1b00 */
[----:B--2---:R-:W-:Y:S01]  /*0640*/  IMAD.WIDE R18, R7, 0x8, R18 ;  /* 0x0000000807127825 */ /* 0x004fe200078e0212 */
[----:B---3--:R-:W-:-:S07]  /*0650*/  DFMA R16, R20, R16, R14 ;  /* 0x000000101410722b */ /* 0x008fce000000000e */
[----:B------:R1:W-:Y:S04]  /*0660*/  STG.E.64 desc[UR6][R10.64], R16 ;  /* 0x000000100a007986 */ /* 0x0003e8000c101b06 */
[----:B0-----:R-:W2:Y:S04]  /*0670*/  LDG.E.64 R22, desc[UR6][R18.64] ;  /* 0x0000000612167981 */ /* 0x001ea8000c1e1b00 */
[----:B------:R-:W2:Y:S01]  /*0680*/  LDG.E.64 R14, desc[UR6][R12.64] ;  /* 0x000000060c0e7981 */ /* 0x000ea2000c1e1b00 */
[----:B------:R-:W-:-:S04]  /*0690*/  IADD3 R28, PT, PT, R28, 0x4, RZ ;  /* 0x000000041c1c7810 */ /* 0x000fc80007ffe0ff */
[----:B------:R-:W-:Y:S01]  /*06a0*/  ISETP.NE.AND P0, PT, R28, RZ, PT ;  /* 0x000000ff1c00720c */ /* 0x000fe20003f05270 */
[----:B------:R-:W-:Y:S01]  /*06b0*/  IMAD R27, R2, 0xc, R27 ;  /* 0x0000000c021b7824 */ /* 0x000fe200078e021b */
[----:B------:R-:W-:Y:S01]  /*06c0*/  LEA R26, R7, R26, 0x2 ;  /* 0x0000001a071a7211 */ /* 0x000fe200078e10ff */
[----:B--2---:R-:W-:-:S07]  /*06d0*/  DFMA R14, R20, R22, R14 ;  /* 0x00000016140e722b */ /* 0x004fce000000000e */
[----:B------:R1:W-:Y:S03]  /*06e0*/  STG.E.64 desc[UR6][R12.64], R14 ;  /* 0x0000000e0c007986 */ /* 0x0003e6000c101b06 */
[----:B------:R-:W-:Y:S05]  /*06f0*/  @P0 BRA `(.L_x_2) ;  /* 0xfffffff800d40947 */ /* 0x000fea000383ffff */
.L_x_1:
[----:B-1----:R-:W-:-:S13]  /*0700*/  LOP3.LUT P0, R14, R4, 0x3, RZ, 0xc0, !PT ;  /* 0x00000003040e7812 */ /* 0x002fda000780c0ff */
[----:B------:R-:W-:Y:S05]  /*0710*/  @!P0 BRA `(.L_x_3) ;  /* 0x00000004000c8947 */ /* 0x000fea0003800000 */
[----:B------:R-:W-:Y:S02]  /*0720*/  ISETP.NE.AND P0, PT, R14, 0x1, PT ;  /* 0x000000010e00780c */ /* 0x000fe40003f05270 */
[----:B------:R-:W-:-:S04]  /*0730*/  LOP3.LUT R4, R4, 0x1, RZ, 0xc0, !PT ;  /* 0x0000000104047812 */ /* 0x000fc800078ec0ff */
[----:B------:R-:W-:-:S07]  /*0740*/  ISETP.NE.U32.AND P1, PT, R4, 0x1, PT ;  /* 0x000000010400780c */ /* 0x000fce0003f25070 */
[----:B------:R-:W-:Y:S06]  /*0750*/  @!P0 BRA `(.L_x_4) ;  /* 0x0000000000a08947 */ /* 0x000fec0003800000 */
[----:B------:R-:W0:Y:S01]  /*0760*/  LDC.64 R14, c[0x0][0x390] ;  /* 0x0000e400ff0e7b82 */ /* 0x000e220000000a00 */
[--C-:B------:R-:W-:Y:S01]  /*0770*/  IMAD R21, R5, UR4, R0.reuse ;  /* 0x0000000405157c24 */ /* 0x100fe2000f8e0200 */
[----:B------:R-:W2:Y:S01]  /*0780*/  LDG.E.64 R22, desc[UR6][R8.64] ;  /* 0x0000000608167981 */ /* 0x000ea2000c1e1b00 */
[C---:B------:R-:W-:Y:S02]  /*0790*/  IMAD R19, R6.reuse, R7, R0 ;  /* 0x0000000706137224 */ /* 0x040fe400078e0200 */
[----:B------:R-:W-:-:S03]  /*07a0*/  IMAD R21, R6, R3, R21 ;  /* 0x0000000306157224 */ /* 0x000fc600078e0215 */
[----:B------:R-:W1:Y:S01]  /*07b0*/  LDC.64 R16, c[0x0][0x398] ;  /* 0x0000e600ff107b82 */ /* 0x000e620000000a00 */
[----:B0-----:R-:W-:-:S05]  /*07c0*/  IMAD.WIDE R14, R19, 0x8, R14 ;  /* 0x00000008130e7825 */ /* 0x001fca00078e020e */
[----:B------:R-:W2:Y:S01]  /*07d0*/  LDG.E.64 R18, desc[UR6][R14.64] ;  /* 0x000000060e127981 */ /* 0x000ea2000c1e1b00 */
[----:B-1----:R-:W-:-:S05]  /*07e0*/  IMAD.WIDE R16, R21, 0x8, R16 ;  /* 0x0000000815107825 */ /* 0x002fca00078e0210 */
[----:B------:R-:W2:Y:S02]  /*07f0*/  LDG.E.64 R20, desc[UR6][R16.64] ;  /* 0x0000000610147981 */ /* 0x000ea4000c1e1b00 */
[----:B--2---:R-:W-:Y:S01]  /*0800*/  DFMA R26, R18, R20, R22 ;  /* 0x00000014121a722b */ /* 0x004fe20000000016 */
[----:B------:R-:W-:-:S06]  /*0810*/  IMAD.WIDE R20, R7, 0x8, R16 ;  /* 0x0000000807147825 */ /* 0x000fcc00078e0210 */
[----:B------:R-:W-:Y:S04]  /*0820*/  STG.E.64 desc[UR6][R8.64], R26 ;  /* 0x0000001a08007986 */ /* 0x000fe8000c101b06 */
[----:B------:R-:W2:Y:S04]  /*0830*/  LDG.E.64 R22, desc[UR6][R10.64] ;  /* 0x000000060a167981 */ /* 0x000ea8000c1e1b00 */
[----:B------:R-:W2:Y:S02]  /*0840*/  LDG.E.64 R24, desc[UR6][R20.64] ;  /* 0x0000000614187981 */ /* 0x000ea4000c1e1b00 */
[----:B--2---:R-:W-:Y:S01]  /*0850*/  DFMA R22, R18, R24, R22 ;  /* 0x000000181216722b */ /* 0x004fe20000000016 */
[----:B------:R-:W-:-:S06]  /*0860*/  IMAD.WIDE R24, R7, 0x8, R20 ;  /* 0x0000000807187825 */ /* 0x000fcc00078e0214 */
[----:B------:R0:W-:Y:S04]  /*0870*/  STG.E.64 desc[UR6][R10.64], R22 ;  /* 0x000000160a007986 */ /* 0x0001e8000c101b06 */
[----:B------:R-:W2:Y:S04]  /*0880*/  LDG.E.64 R24, desc[UR6][R24.64] ;  /* 0x0000000618187981 */ /* 0x000ea8000c1e1b00 */
[----:B------:R-:W2:Y:S01]  /*0890*/  LDG.E.64 R28, desc[UR6][R12.64] ;  /* 0x000000060c1c7981 */ /* 0x000ea2000c1e1b00 */
        /* <DEDUP_REMOVED lines=10> */
[----:B0-----:R-:W2:Y:S04]  /*0940*/  LDG.E.64 R22, desc[UR6][R18.64] ;  /* 0x0000000612167981 */ /* 0x001ea8000c1e1b00 */
[----:B------:R-:W2:Y:S02]  /*0950*/  LDG.E.64 R24, desc[UR6][R10.64] ;  /* 0x000000060a187981 */ /* 0x000ea4000c1e1b00 */
[----:B--2---:R-:W-:Y:S01]  /*0960*/  DFMA R22, R14, R22, R24 ;  /* 0x000000160e16722b */ /* 0x004fe20000000018 */
[----:B------:R-:W-:-:S06]  /*0970*/  IMAD.WIDE R24, R7, 0x8, R18 ;  /* 0x0000000807187825 */ /* 0x000fcc00078e0212 */
[----:B------:R1:W-:Y:S04]  /*0980*/  STG.E.64 desc[UR6][R10.64], R22 ;  /* 0x000000160a007986 */ /* 0x0003e8000c101b06 */
[----:B------:R-:W2:Y:S04]  /*0990*/  LDG.E.64 R24, desc[UR6][R24.64] ;  /* 0x0000000618187981 */ /* 0x000ea8000c1e1b00 */
[----:B------:R-:W2:Y:S01]  /*09a0*/  LDG.E.64 R16, desc[UR6][R12.64] ;  /* 0x000000060c107981 */ /* 0x000ea2000c1e1b00 */
[----:B------:R-:W-:Y:S01]  /*09b0*/  IADD3 R6, PT, PT, R6, 0x2, RZ ;  /* 0x0000000206067810 */ /* 0x000fe20007ffe0ff */
[----:B--2---:R-:W-:-:S07]  /*09c0*/  DFMA R16, R14, R24, R16 ;  /* 0x000000180e10722b */ /* 0x004fce0000000010 */
[----:B------:R1:W-:Y:S04]  /*09d0*/  STG.E.64 desc[UR6][R12.64], R16 ;  /* 0x000000100c007986 */ /* 0x0003e8000c101b06 */
.L_x_4:
[----:B------:R-:W-:Y:S05]  /*09e0*/  @P1 BRA `(.L_x_3) ;  /* 0x0000000000581947 */ /* 0x000fea0003800000 */
[----:B-1----:R-:W0:Y:S01]  /*09f0*/  LDC.64 R16, c[0x0][0x390] ;  /* 0x0000e400ff107b82 */ /* 0x002e220000000a00 */
[--C-:B------:R-:W-:Y:S01]  /*0a00*/  IMAD R21, R5, UR4, R0.reuse ;  /* 0x0000000405157c24 */ /* 0x100fe2000f8e0200 */
[----:B------:R-:W2:Y:S01]  /*0a10*/  LDG.E.64 R22, desc[UR6][R8.64] ;  /* 0x0000000608167981 */ /* 0x000ea2000c1e1b00 */
[C---:B------:R-:W-:Y:S02]  /*0a20*/  IMAD R19, R6.reuse, R7, R0 ;  /* 0x0000000706137224 */ /* 0x040fe400078e0200 */
[----:B------:R-:W-:-:S03]  /*0a30*/  IMAD R21, R6, R3, R21 ;  /* 0x0000000306157224 */ /* 0x000fc600078e0215 */
[----:B------:R-:W1:Y:S01]  /*0a40*/  LDC.64 R14, c[0x0][0x398] ;  /* 0x0000e600ff0e7b82 */ /* 0x000e620000000a00 */
[----:B0-----:R-:W-:-:S04]  /*0a50*/  IMAD.WIDE R16, R19, 0x8, R16 ;  /* 0x0000000813107825 */ /* 0x001fc800078e0210 */
[----:B-1----:R-:W-:Y:S02]  /*0a60*/  IMAD.WIDE R18, R21, 0x8, R14 ;  /* 0x0000000815127825 */ /* 0x002fe400078e020e */
[----:B------:R-:W2:Y:S04]  /*0a70*/  LDG.E.64 R14, desc[UR6][R16.64] ;  /* 0x00000006100e7981 */ /* 0x000ea8000c1e1b00 */
[----:B------:R-:W2:Y:S02]  /*0a80*/  LDG.E.64 R20, desc[UR6][R18.64] ;  /* 0x0000000612147981 */ /* 0x000ea4000c1e1b00 */
[----:B--2---:R-:W-:Y:S01]  /*0a90*/  DFMA R20, R14, R20, R22 ;  /* 0x000000140e14722b */ /* 0x004fe20000000016 */
[----:B------:R-:W-:-:S06]  /*0aa0*/  IMAD.WIDE R22, R7, 0x8, R18 ;  /* 0x0000000807167825 */ /* 0x000fcc00078e0212 */
[----:B------:R0:W-:Y:S04]  /*0ab0*/  STG.E.64 desc[UR6][R8.64], R20 ;  /* 0x0000001408007986 */ /* 0x0001e8000c101b06 */
[----:B------:R-:W2:Y:S04]  /*0ac0*/  LDG.E.64 R24, desc[UR6][R22.64] ;  /* 0x0000000616187981 */ /* 0x000ea8000c1e1b00 */
[----:B------:R-:W2:Y:S02]  /*0ad0*/  LDG.E.64 R26, desc[UR6][R10.64] ;  /* 0x000000060a1a7981 */ /* 0x000ea4000c1e1b00 */
[----:B--2---:R-:W-:Y:S01]  /*0ae0*/  DFMA R24, R14, R24, R26 ;  /* 0x000000180e18722b */ /* 0x004fe2000000001a */
[----:B------:R-:W-:-:S06]  /*0af0*/  IMAD.WIDE R26, R7, 0x8, R22 ;  /* 0x00000008071a7825 */ /* 0x000fcc00078e0216 */
[----:B------:R0:W-:Y:S04]  /*0b00*/  STG.E.64 desc[UR6][R10.64], R24 ;  /* 0x000000180a007986 */ /* 0x0001e8000c101b06 */
[----:B------:R-:W2:Y:S04]  /*0b10*/  LDG.E.64 R26, desc[UR6][R26.64] ;  /* 0x000000061a1a7981 */ /* 0x000ea8000c1e1b00 */
[----:B------:R-:W2:Y:S02]  /*0b20*/  LDG.E.64 R16, desc[UR6][R12.64] ;  /* 0x000000060c107981 */ /* 0x000ea4000c1e1b00 */
[----:B--2---:R-:W-:-:S07]  /*0b30*/  DFMA R16, R14, R26, R16 ;  /* 0x0000001a0e10722b */ /* 0x004fce0000000010 */
[----:B------:R0:W-:Y:S04]  /*0b40*/  STG.E.64 desc[UR6][R12.64], R16 ;  /* 0x000000100c007986 */ /* 0x0001e8000c101b06 */
.L_x_3:
[----:B------:R-:W2:Y:S01]  /*0b50*/  LDCU UR5, c[0x0][0x384] ;  /* 0x00007080ff0577ac */ /* 0x000ea20008000800 */
[----:B------:R-:W-:-:S04]  /*0b60*/  IADD3 R5, PT, PT, R5, 0x1, RZ ;  /* 0x0000000105057810 */ /* 0x000fc80007ffe0ff */
[----:B--2---:R-:W-:-:S13]  /*0b70*/  ISETP.NE.AND P0, PT, R5, UR5, PT ;  /* 0x0000000505007c0c */ /* 0x004fda000bf05270 */
[----:B------:R-:W-:Y:S05]  /*0b80*/  @P0 BRA `(.L_x_5) ;  /* 0xfffffff400700947 */ /* 0x000fea000383ffff */
[----:B------:R-:W2:Y:S01]  /*0b90*/  LDCU UR5, c[0x0][0x360] ;  /* 0x00006c00ff0577ac */ /* 0x000ea20008000800 */
[----:B------:R-:W2:Y:S02]  /*0ba0*/  LDC R5, c[0x0][0x370] ;  /* 0x0000dc00ff057b82 */ /* 0x000ea40000000800 */
[----:B--2---:R-:W-:-:S05]  /*0bb0*/  IMAD R0, R5, UR5, R0 ;  /* 0x0000000505007c24 */ /* 0x004fca000f8e0200 */
[----:B------:R-:W-:-:S13]  /*0bc0*/  ISETP.GE.AND P0, PT, R0, R7, PT ;  /* 0x000000070000720c */ /* 0x000fda0003f06270 */
[----:B------:R-:W-:Y:S05]  /*0bd0*/  @!P0 BRA `(.L_x_6) ;  /* 0xfffffff400588947 */ /* 0x000fea000383ffff */
[----:B------:R-:W-:Y:S05]  /*0be0*/  EXIT ;  /* 0x000000000000794d */ /* 0x000fea0003800000 */
.L_x_0:
[C---:B------:R-:W-:Y:S02]  /*0bf0*/  LOP3.LUT R2, R4.reuse, 0x3, RZ, 0xc0, !PT ;  /* 0x0000000304027812 */ /* 0x040fe400078ec0ff */
[----:B------:R-:W-:-:S07]  /*0c00*/  LOP3.LUT R4, R4, 0x7ffffffc, RZ, 0xc0, !PT ;  /* 0x7ffffffc04047812 */ /* 0x000fce00078ec0ff */
.L_x_11:
[----:B0-----:R-:W0:Y:S01]  /*0c10*/  LDC R5, c[0x0][0x384] ;  /* 0x0000e100ff057b82 */ /* 0x001e220000000800 */
[----:B------:R-:W-:Y:S02]  /*0c20*/  MOV R19, RZ ;  /* 0x000000ff00137202 */ /* 0x000fe40000000f00 */
[----:B0-----:R-:W-:-:S13]  /*0c30*/  ISETP.GE.U32.AND P0, PT, R5, 0x4, PT ;  /* 0x000000040500780c */ /* 0x001fda0003f06070 */
[----:B--2---:R-:W-:Y:S05]  /*0c40*/  @!P0 BRA `(.L_x_7) ;  /* 0x0000000000808947 */ /* 0x004fea0003800000 */
[----:B------:R-:W0:Y:S01]  /*0c50*/  LDC R29, c[0x0][0x380] ;  /* 0x0000e000ff1d7b82 */ /* 0x000e220000000800 */
[----:B------:R-:W-:-:S07]  /*0c60*/  HFMA2 R28, -RZ, RZ, 0, 0 ;  /* 0x00000000ff1c7431 */ /* 0x000fce00000001ff */
[----:B------:R-:W1:Y:S02]  /*0c70*/  LDC.64 R6, c[0x0][0x3a0] ;  /* 0x0000e800ff067b82 */ /* 0x000e640000000a00 */
.L_x_8:
[C---:B--2---:R-:W-:Y:S01]  /*0c80*/  IMAD R21, R28.reuse, UR4, R0 ;  /* 0x000000041c157c24 */ /* 0x044fe2000f8e0200 */
[----:B------:R-:W-:-:S03]  /*0c90*/  IADD3 R28, PT, PT, R28, 0x4, RZ ;  /* 0x000000041c1c7810 */ /* 0x000fc60007ffe0ff */
[----:B-1----:R-:W-:Y:S01]  /*0ca0*/  IMAD.WIDE R20, R21, 0x8, R6 ;  /* 0x0000000815147825 */ /* 0x002fe200078e0206 */
[----:B------:R-:W-:-:S04]  /*0cb0*/  ISETP.NE.AND P0, PT, R28, R4, PT ;  /* 0x000000041c00720c */ /* 0x000fc80003f05270 */
[----:B------:R1:W-:Y:S01]  /*0cc0*/  STG.E.64 desc[UR6][R20.64], RZ ;  /* 0x000000ff14007986 */ /* 0x0003e2000c101b06 */
[----:B0-----:R-:W-:-:S05]  /*0cd0*/  IMAD.WIDE R24, R29, 0x8, R20 ;  /* 0x000000081d187825 */ /* 0x001fca00078e0214 */
[----:B------:R-:W-:Y:S01]  /*0ce0*/  STG.E.64 desc[UR6][R24.64], RZ ;  /* 0x000000ff18007986 */ /* 0x000fe2000c101b06 */
[----:B------:R-:W-:-:S05]  /*0cf0*/  IMAD.WIDE R8, R29, 0x8, R24 ;  /* 0x000000081d087825 */ /* 0x000fca00078e0218 */
[----:B------:R0:W-:Y:S01]  /*0d00*/  STG.E.64 desc[UR6][R8.64], RZ ;  /* 0x000000ff08007986 */ /* 0x0001e2000c101b06 */
        /* <DEDUP_REMOVED lines=10> */
[----:B-1----:R-:W-:-:S05]  /*0db0*/  IMAD.WIDE R20, R29, 0x8, R18 ;  /* 0x000000081d147825 */ /* 0x002fca00078e0212 */
[----:B------:R2:W-:Y:S01]  /*0dc0*/  STG.E.64 desc[UR6][R20.64], RZ ;  /* 0x000000ff14007986 */ /* 0x0005e2000c101b06 */
[----:B------:R-:W-:-:S05]  /*0dd0*/  IMAD.WIDE R22, R29, 0x8, R20 ;  /* 0x000000081d167825 */ /* 0x000fca00078e0214 */
[----:B------:R2:W-:Y:S01]  /*0de0*/  STG.E.64 desc[UR6][R22.64], RZ ;  /* 0x000000ff16007986 */ /* 0x0005e2000c101b06 */
[----:B------:R-:W-:-:S05]  /*0df0*/  IMAD.WIDE R26, R29, 0x8, R22 ;  /* 0x000000081d1a7825 */ /* 0x000fca00078e0216 */
[----:B------:R2:W-:Y:S01]  /*0e00*/  STG.E.64 desc[UR6][R26.64], RZ ;  /* 0x000000ff1a007986 */ /* 0x0005e2000c101b06 */
[----:B0-----:R-:W-:-:S05]  /*0e10*/  IMAD.WIDE R8, R29, 0x8, R26 ;  /* 0x000000081d087825 */ /* 0x001fca00078e021a */
[----:B------:R2:W-:Y:S01]  /*0e20*/  STG.E.64 desc[UR6][R8.64], RZ ;  /* 0x000000ff08007986 */ /* 0x0005e2000c101b06 */
[----:B------:R-:W-:Y:S05]  /*0e30*/  @P0 BRA `(.L_x_8) ;  /* 0xfffffffc00900947 */ /* 0x000fea000383ffff */
[----:B--2---:R-:W-:-:S07]  /*0e40*/  MOV R19, R4 ;  /* 0x0000000400137202 */ /* 0x004fce0000000f00 */
.L_x_7:
[----:B------:R-:W-:-:S13]  /*0e50*/  ISETP.NE.AND P0, PT, R2, RZ, PT ;  /* 0x000000ff0200720c */ /* 0x000fda0003f05270 */
[----:B------:R-:W-:Y:S05]  /*0e60*/  @!P0 BRA `(.L_x_9) ;  /* 0x0000000000748947 */ /* 0x000fea0003800000 */
[----:B------:R-:W-:Y:S02]  /*0e70*/  ISETP.NE.AND P0, PT, R2, 0x1, PT ;  /* 0x000000010200780c */ /* 0x000fe40003f05270 */
[----:B------:R-:W-:-:S11]  /*0e80*/  LOP3.LUT P1, RZ, R5, 0x1, RZ, 0xc0, !PT ;  /* 0x0000000105ff7812 */ /* 0x000fd6000782c0ff */
[----:B------:R-:W-:Y:S05]  /*0e90*/  @!P0 BRA `(.L_x_10) ;  /* 0x0000000000408947 */ /* 0x000fea0003800000 */
[----:B------:R-:W0:Y:S01]  /*0ea0*/  LDC.64 R6, c[0x0][0x3a0] ;  /* 0x0000e800ff067b82 */ /* 0x000e220000000a00 */
[C---:B------:R-:W-:Y:S01]  /*0eb0*/  IMAD R5, R19.reuse, UR4, R0 ;  /* 0x0000000413057c24 */ /* 0x040fe2000f8e0200 */
[----:B------:R-:W-:-:S06]  /*0ec0*/  IADD3 R19, PT, PT, R19, 0x2, RZ ;  /* 0x0000000213137810 */ /* 0x000fcc0007ffe0ff */
[----:B------:R-:W1:Y:S01]  /*0ed0*/  LDC R17, c[0x0][0x380] ;  /* 0x0000e000ff117b82 */ /* 0x000e620000000800 */
[----:B0-----:R-:W-:-:S05]  /*0ee0*/  IMAD.WIDE R6, R5, 0x8, R6 ;  /* 0x0000000805067825 */ /* 0x001fca00078e0206 */
[----:B------:R0:W-:Y:S01]  /*0ef0*/  STG.E.64 desc[UR6][R6.64], RZ ;  /* 0x000000ff06007986 */ /* 0x0001e2000c101b06 */
[----:B-1----:R-:W-:-:S05]  /*0f00*/  IMAD.WIDE R8, R17, 0x8, R6 ;  /* 0x0000000811087825 */ /* 0x002fca00078e0206 */
        /* <DEDUP_REMOVED lines=8> */
[----:B------:R0:W-:Y:S02]  /*0f90*/  STG.E.64 desc[UR6][R16.64], RZ ;  /* 0x000000ff10007986 */ /* 0x0001e4000c101b06 */
.L_x_10:
[----:B------:R-:W-:Y:S05]  /*0fa0*/  @!P1 BRA `(.L_x_9) ;  /* 0x0000000000249947 */ /* 0x000fea0003800000 */
[----:B0-----:R-:W0:Y:S01]  /*0fb0*/  LDC.64 R6, c[0x0][0x3a0] ;  /* 0x0000e800ff067b82 */ /* 0x001e220000000a00 */
[----:B------:R-:W-:-:S07]  /*0fc0*/  IMAD R5, R19, UR4, R0 ;  /* 0x0000000413057c24 */ /* 0x000fce000f8e0200 */
[----:B------:R-:W1:Y:S01]  /*0fd0*/  LDC R11, c[0x0][0x380] ;  /* 0x0000e000ff0b7b82 */ /* 0x000e620000000800 */
[----:B0-----:R-:W-:-:S05]  /*0fe0*/  IMAD.WIDE R6, R5, 0x8, R6 ;  /* 0x0000000805067825 */ /* 0x001fca00078e0206 */
[----:B------:R2:W-:Y:S01]  /*0ff0*/  STG.E.64 desc[UR6][R6.64], RZ ;  /* 0x000000ff06007986 */ /* 0x0005e2000c101b06 */
[----:B-1----:R-:W-:-:S05]  /*1000*/  IMAD.WIDE R8, R11, 0x8, R6 ;  /* 0x000000080b087825 */ /* 0x002fca00078e0206 */
[----:B------:R2:W-:Y:S01]  /*1010*/  STG.E.64 desc[UR6][R8.64], RZ ;  /* 0x000000ff08007986 */ /* 0x0005e2000c101b06 */
[----:B------:R-:W-:-:S05]  /*1020*/  IMAD.WIDE R10, R11, 0x8, R8 ;  /* 0x000000080b0a7825 */ /* 0x000fca00078e0208 */
[----:B------:R2:W-:Y:S02]  /*1030*/  STG.E.64 desc[UR6][R10.64], RZ ;  /* 0x000000ff0a007986 */ /* 0x0005e4000c101b06 */
.L_x_9:
[----:B------:R-:W1:Y:S01]  /*1040*/  LDCU UR5, c[0x0][0x380] ;  /* 0x00007000ff0577ac */ /* 0x000e620008000800 */
[----:B------:R-:W-:-:S04]  /*1050*/  IADD3 R0, PT, PT, R3, R0, RZ ;  /* 0x0000000003007210 */ /* 0x000fc80007ffe0ff */
[----:B-1----:R-:W-:-:S13]  /*1060*/  ISETP.GE.AND P0, PT, R0, UR5, PT ;  /* 0x0000000500007c0c */ /* 0x002fda000bf06270 */
[----:B------:R-:W-:Y:S05]  /*1070*/  @!P0 BRA `(.L_x_11) ;  /* 0xfffffff800e48947 */ /* 0x000fea000383ffff */
[----:B------:R-:W-:Y:S05]  /*1080*/  EXIT ;  /* 0x000000000000794d */ /* 0x000fea0003800000 */
.L_x_12:
[----:B------:R-:W-:-:S00]  /*1090*/  BRA `(.L_x_12) ;  /* 0xfffffffc00fc7947 */ /* 0x000fc0000383ffff */
[----:B------:R-:W-:-:S00]  /*10a0*/  NOP ;  /* 0x0000000000007918 */ /* 0x000fc00000000000 */
        /* <DEDUP_REMOVED lines=13> */
.L_x_13:


//--------------------- .nv.shared.reserved.0     --------------------------
	.section	.nv.shared.reserved.0,"aw",@nobits
	.weak		__nv_reservedSMEM_offset_0_alias
	.size		__nv_reservedSMEM_offset_0_alias, 0, 64
	.other		__nv_reservedSMEM_offset_0_alias,@"STO_CUDA_RESERVED_SHARED STV_DEFAULT"
__nv_reservedSMEM_offset_0_alias:
	.zero		0
	.zero		64


//--------------------- .nv.constant0._Z20no_1e_tmpL_cs_kerneliiiPdS_S_ --------------------------
	.section	.nv.constant0._Z20no_1e_tmpL_cs_kerneliiiPdS_S_,"a",@progbits
	.sectionflags	@""
	.align	4
.nv.constant0._Z20no_1e_tmpL_cs_kerneliiiPdS_S_:
	.zero		936


//--------------------- SYMBOLS --------------------------

	.type		.nv.reservedSmem.offset0,@object
	.size		.nv.reservedSmem.offset0,0x4
